	.headerflags	@"EF_CUDA_TEXMODE_UNIFIED EF_CUDA_64BIT_ADDRESS EF_CUDA_ACCELERATORS EF_CUDA_SM90 EF_CUDA_VIRTUAL_SM(EF_CUDA_SM90)"
	.elftype	@"ET_EXEC"


//--------------------- .nv.info                  --------------------------
	.section	.nv.info,"",@"SHT_CUDA_INFO"
	.align	4


	//----- nvinfo : EIATTR_REGCOUNT
	.align		4
        /*0000*/ 	.byte	0x04, 0x2f
        /*0002*/ 	.short	(.L_3 - .L_2)
	.align		4
.L_2:
        /*0004*/ 	.word	index@(triton_poi_fused__native_batch_norm_legit_no_training_mul_sigmoid_10)
        /*0008*/ 	.word	0x00000013


	//----- nvinfo : EIATTR_MIN_STACK_SIZE
	.align		4
.L_3:
        /*000c*/ 	.byte	0x04, 0x12
        /*000e*/ 	.short	(.L_5 - .L_4)
	.align		4
.L_4:
        /*0010*/ 	.word	index@(triton_poi_fused__native_batch_norm_legit_no_training_mul_sigmoid_10)
        /*0014*/ 	.word	0x00000000


	//----- nvinfo : EIATTR_FRAME_SIZE
	.align		4
.L_5:
        /*0018*/ 	.byte	0x04, 0x11
        /*001a*/ 	.short	(.L_7 - .L_6)
	.align		4
.L_6:
        /*001c*/ 	.word	index@(triton_poi_fused__native_batch_norm_legit_no_training_mul_sigmoid_10)
        /*0020*/ 	.word	0x00000000


	//----- nvinfo : EIATTR_MIN_STACK_SIZE
	.align		4
.L_7:
        /*0024*/ 	.byte	0x04, 0x12
        /*0026*/ 	.short	(.L_9 - .L_8)
	.align		4
.L_8:
        /*0028*/ 	.word	index@(triton_poi_fused__native_batch_norm_legit_no_training_mul_sigmoid_10)
        /*002c*/ 	.word	0x00000000
.L_9:


//--------------------- .nv.info.triton_poi_fused__native_batch_norm_legit_no_training_mul_sigmoid_10 --------------------------
	.section	.nv.info.triton_poi_fused__native_batch_norm_legit_no_training_mul_sigmoid_10,"",@"SHT_CUDA_INFO"
	.sectionflags	@""
	.align	4


	//----- nvinfo : EIATTR_CUDA_API_VERSION
	.align		4
        /*0000*/ 	.byte	0x04, 0x37
        /*0002*/ 	.short	(.L_11 - .L_10)
.L_10:
        /*0004*/ 	.word	0x0000007c


	//----- nvinfo : EIATTR_KPARAM_INFO
	.align		4
.L_11:
        /*0008*/ 	.byte	0x04, 0x17
        /*000a*/ 	.short	(.L_13 - .L_12)
.L_12:
        /*000c*/ 	.word	0x00000000
        /*0010*/ 	.short	0x0006
        /*0012*/ 	.short	0x0030
        /*0014*/ 	.byte	0x00, 0xf0, 0x11, 0x00


	//----- nvinfo : EIATTR_KPARAM_INFO
	.align		4
.L_13:
        /*0018*/ 	.byte	0x04, 0x17
        /*001a*/ 	.short	(.L_15 - .L_14)
.L_14:
        /*001c*/ 	.word	0x00000000
        /*0020*/ 	.short	0x0005
        /*0022*/ 	.short	0x0028
        /*0024*/ 	.byte	0x00, 0xf4, 0x21, 0x00


	//----- nvinfo : EIATTR_KPARAM_INFO
	.align		4
.L_15:
        /*0028*/ 	.byte	0x04, 0x17
        /*002a*/ 	.short	(.L_17 - .L_16)
.L_16:
        /*002c*/ 	.word	0x00000000
        /*0030*/ 	.short	0x0004
        /*0032*/ 	.short	0x0020
        /*0034*/ 	.byte	0x00, 0xf4, 0x21, 0x00


	//----- nvinfo : EIATTR_KPARAM_INFO
	.align		4
.L_17:
        /*0038*/ 	.byte	0x04, 0x17
        /*003a*/ 	.short	(.L_19 - .L_18)
.L_18:
        /*003c*/ 	.word	0x00000000
        /*0040*/ 	.short	0x0003
        /*0042*/ 	.short	0x0018
        /*0044*/ 	.byte	0x00, 0xf4, 0x21, 0x00


	//----- nvinfo : EIATTR_KPARAM_INFO
	.align		4
.L_19:
        /*0048*/ 	.byte	0x04, 0x17
        /*004a*/ 	.short	(.L_21 - .L_20)
.L_20:
        /*004c*/ 	.word	0x00000000
        /*0050*/ 	.short	0x0002
        /*0052*/ 	.short	0x0010
        /*0054*/ 	.byte	0x00, 0xf4, 0x21, 0x00


	//----- nvinfo : EIATTR_KPARAM_INFO
	.align		4
.L_21:
        /*0058*/ 	.byte	0x04, 0x17
        /*005a*/ 	.short	(.L_23 - .L_22)
.L_22:
        /*005c*/ 	.word	0x00000000
        /*0060*/ 	.short	0x0001
        /*0062*/ 	.short	0x0008
        /*0064*/ 	.byte	0x00, 0xf4, 0x21, 0x00


	//----- nvinfo : EIATTR_KPARAM_INFO
	.align		4
.L_23:
        /*0068*/ 	.byte	0x04, 0x17
        /*006a*/ 	.short	(.L_25 - .L_24)
.L_24:
        /*006c*/ 	.word	0x00000000
        /*0070*/ 	.short	0x0000
        /*0072*/ 	.short	0x0000
        /*0074*/ 	.byte	0x00, 0xf4, 0x21, 0x00


	//----- nvinfo : EIATTR_SPARSE_MMA_MASK
	.align		4
.L_25:
        /*0078*/ 	.byte	0x03, 0x50
        /*007a*/ 	.short	0x0000


	//----- nvinfo : EIATTR_MAXREG_COUNT
	.align		4
        /*007c*/ 	.byte	0x03, 0x1b
        /*007e*/ 	.short	0x00ff


	//----- nvinfo : EIATTR_EXIT_INSTR_OFFSETS
	.align		4
        /*0080*/ 	.byte	0x04, 0x1c
        /*0082*/ 	.short	(.L_27 - .L_26)


	//   ....[0]....
.L_26:
        /*0084*/ 	.word	0x000003d0


	//   ....[1]....
        /*0088*/ 	.word	0x000003f0


	//----- nvinfo : EIATTR_REQNTID
	.align		4
.L_27:
        /*008c*/ 	.byte	0x04, 0x10
        /*008e*/ 	.short	(.L_29 - .L_28)
.L_28:
        /*0090*/ 	.word	0x00000080
        /*0094*/ 	.word	0x00000001
        /*0098*/ 	.word	0x00000001


	//----- nvinfo : EIATTR_CBANK_PARAM_SIZE
	.align		4
.L_29:
        /*009c*/ 	.byte	0x03, 0x19
        /*009e*/ 	.short	0x0034


	//----- nvinfo : EIATTR_PARAM_CBANK
	.align		4
        /*00a0*/ 	.byte	0x04, 0x0a
        /*00a2*/ 	.short	(.L_31 - .L_30)
	.align		4
.L_30:
        /*00a4*/ 	.word	index@(.nv.constant0.triton_poi_fused__native_batch_norm_legit_no_training_mul_sigmoid_10)
        /*00a8*/ 	.short	0x0210
        /*00aa*/ 	.short	0x0034


	//----- nvinfo : EIATTR_SW_WAR
	.align		4
.L_31:
        /*00ac*/ 	.byte	0x04, 0x36
        /*00ae*/ 	.short	(.L_33 - .L_32)
.L_32:
        /*00b0*/ 	.word	0x00000008
.L_33:


//--------------------- .nv.callgraph             --------------------------
	.section	.nv.callgraph,"",@"SHT_CUDA_CALLGRAPH"
	.align	4
	.sectionentsize	8
	.align		4
        /*0000*/ 	.word	0x00000000
	.align		4
        /*0004*/ 	.word	0xffffffff
	.align		4
        /*0008*/ 	.word	0x00000000
	.align		4
        /*000c*/ 	.word	0xfffffffe
	.align		4
        /*0010*/ 	.word	0x00000000
	.align		4
        /*0014*/ 	.word	0xfffffffd
	.align		4
        /*0018*/ 	.word	0x00000000
	.align		4
        /*001c*/ 	.word	0xfffffffc


//--------------------- .nv.constant4             --------------------------
	.section	.nv.constant4,"a",@progbits
	.align	8
	.align		8
.nv.constant4:
        /*0000*/ 	.dword	_$_str
	.align		8
        /*0008*/ 	.dword	_$_str_$_2


//--------------------- .text.triton_poi_fused__native_batch_norm_legit_no_training_mul_sigmoid_10 --------------------------
	.section	.text.triton_poi_fused__native_batch_norm_legit_no_training_mul_sigmoid_10,"ax",@progbits
	.align	128
        .global         triton_poi_fused__native_batch_norm_legit_no_training_mul_sigmoid_10
        .type           triton_poi_fused__native_batch_norm_legit_no_training_mul_sigmoid_10,@function
        .size           triton_poi_fused__native_batch_norm_legit_no_training_mul_sigmoid_10,(.L_x_1 - triton_poi_fused__native_batch_norm_legit_no_training_mul_sigmoid_10)
        .other          triton_poi_fused__native_batch_norm_legit_no_training_mul_sigmoid_10,@"STO_CUDA_ENTRY STV_DEFAULT"
triton_poi_fused__native_batch_norm_legit_no_training_mul_sigmoid_10:
.text.triton_poi_fused__native_batch_norm_legit_no_training_mul_sigmoid_10:
[----:B------:R-:W0:Y:S01]  /*0000*/  LDC R1, c[0x0][0x28] ;  /* 0x00000a00ff017b82 */ /* 0x000e220000000800 */
[----:B------:R-:W1:Y:S07]  /*0010*/  S2R R0, SR_TID.X ;  /* 0x0000000000007919 */ /* 0x000e6e0000002100 */
[----:B------:R-:W2:Y:S01]  /*0020*/  LDC.64 R6, c[0x0][0x228] ;  /* 0x00008a00ff067b82 */ /* 0x000ea20000000a00 */
[----:B------:R-:W-:Y:S01]  /*0030*/  CS2R R14, SRZ ;  /* 0x00000000000e7805 */ /* 0x000fe2000001ff00 */
[----:B------:R-:W-:Y:S01]  /*0040*/  ULDC.64 UR4, c[0x0][0x208] ;  /* 0x0000820000047ab9 */ /* 0x000fe20000000a00 */
[----:B------:R-:W3:Y:S05]  /*0050*/  S2R R3, SR_CTAID.X ;  /* 0x0000000000037919 */ /* 0x000eea0000002500 */
[----:B------:R-:W4:Y:S08]  /*0060*/  LDC.64 R4, c[0x0][0x220] ;  /* 0x00008800ff047b82 */ /* 0x000f300000000a00 */
[----:B------:R-:W5:Y:S08]  /*0070*/  LDC.64 R8, c[0x0][0x230] ;  /* 0x00008c00ff087b82 */ /* 0x000f700000000a00 */
[----:B------:R-:W5:Y:S01]  /*0080*/  LDC.64 R10, c[0x0][0x238] ;  /* 0x00008e00ff0a7b82 */ /* 0x000f620000000a00 */
[----:B-1----:R-:W-:-:S02]  /*0090*/  LOP3.LUT R0, R0, 0x7f, RZ, 0xc0, !PT ;  /* 0x0000007f00007812 */ /* 0x002fc400078ec0ff */
[----:B---3--:R-:W-:Y:S02]  /*00a0*/  SHF.R.S32.HI R2, RZ, 0x18, R3 ;  /* 0x00000018ff027819 */ /* 0x008fe40000011403 */
[----:B------:R-:W-:Y:S02]  /*00b0*/  LEA R0, R3, R0, 0x7 ;  /* 0x0000000003007211 */ /* 0x000fe400078e38ff */
[----:B------:R-:W-:Y:S02]  /*00c0*/  SGXT R3, R2, 0x1 ;  /* 0x000000010203781a */ /* 0x000fe40000000200 */
[----:B------:R-:W-:Y:S02]  /*00d0*/  ISETP.GE.AND P0, PT, R0, 0x800, PT ;  /* 0x000008000000780c */ /* 0x000fe40003f06270 */
[----:B------:R-:W-:-:S04]  /*00e0*/  LEA.HI R3, R3, R0, RZ, 0x4 ;  /* 0x0000000003037211 */ /* 0x000fc800078f20ff */
[----:B------:R-:W-:-:S04]  /*00f0*/  SHF.R.S32.HI R3, RZ, 0x4, R3 ;  /* 0x00000004ff037819 */ /* 0x000fc80000011403 */
[----:B------:R-:W-:-:S04]  /*0100*/  LEA.HI R2, R3, R3, RZ, 0x5 ;  /* 0x0000000303027211 */ /* 0x000fc800078f28ff */
[----:B------:R-:W-:-:S04]  /*0110*/  LOP3.LUT R2, R2, 0xffffffe0, RZ, 0xc0, !PT ;  /* 0xffffffe002027812 */ /* 0x000fc800078ec0ff */
[----:B------:R-:W-:Y:S02]  /*0120*/  IADD3 R13, R3, -R2, RZ ;  /* 0x80000002030d7210 */ /* 0x000fe40007ffe0ff */
[----:B------:R-:W1:Y:S03]  /*0130*/  LDC.64 R2, c[0x0][0x218] ;  /* 0x00008600ff027b82 */ /* 0x000e660000000a00 */
[----:B--2---:R-:W-:-:S05]  /*0140*/  IMAD.WIDE R6, R13, 0x4, R6 ;  /* 0x000000040d067825 */ /* 0x004fca00078e0206 */
[----:B------:R5:W2:Y:S01]  /*0150*/  @!P0 LDG.E.EL R14, desc[UR4][R6.64] ;  /* 0x00000004060e8981 */ /* 0x000aa2000c2e1900 */
[----:B------:R-:W-:Y:S01]  /*0160*/  HFMA2.MMA R12, -RZ, RZ, 0, 0 ;  /* 0x00000000ff0c7435 */ /* 0x000fe200000001ff */
[----:B----4-:R-:W-:-:S05]  /*0170*/  IMAD.WIDE R4, R13, 0x4, R4 ;  /* 0x000000040d047825 */ /* 0x010fca00078e0204 */
[----:B------:R-:W3:Y:S01]  /*0180*/  @!P0 LDG.E.EL R15, desc[UR4][R4.64] ;  /* 0x00000004040f8981 */ /* 0x000ee2000c2e1900 */
[----:B-----5:R-:W-:-:S04]  /*0190*/  IMAD.WIDE R6, R13, 0x4, R8 ;  /* 0x000000040d067825 */ /* 0x020fc800078e0208 */
[----:B-1----:R-:W-:-:S04]  /*01a0*/  IMAD.WIDE R2, R0, 0x4, R2 ;  /* 0x0000000400027825 */ /* 0x002fc800078e0202 */
[----:B0-----:R-:W-:Y:S01]  /*01b0*/  IMAD.WIDE R8, R13, 0x4, R10 ;  /* 0x000000040d087825 */ /* 0x001fe200078e020a */
[----:B------:R0:W3:Y:S01]  /*01c0*/  @!P0 LDG.E R12, desc[UR4][R2.64] ;  /* 0x00000004020c8981 */ /* 0x0000e2000c1e1900 */
[----:B------:R-:W-:-:S06]  /*01d0*/  CS2R R10, SRZ ;  /* 0x00000000000a7805 */ /* 0x000fcc000001ff00 */
[----:B------:R-:W4:Y:S04]  /*01e0*/  @!P0 LDG.E.EL R10, desc[UR4][R6.64] ;  /* 0x00000004060a8981 */ /* 0x000f28000c2e1900 */
[----:B------:R-:W4:Y:S01]  /*01f0*/  @!P0 LDG.E.EL R11, desc[UR4][R8.64] ;  /* 0x00000004080b8981 */ /* 0x000f22000c2e1900 */
[----:B------:R-:W-:Y:S01]  /*0200*/  MOV R16, 0x3e800000 ;  /* 0x3e80000000107802 */ /* 0x000fe20000000f00 */
[----:B--2---:R-:W-:-:S04]  /*0210*/  FADD R14, R14, 0.0010000000474974513054 ;  /* 0x3a83126f0e0e7421 */ /* 0x004fc80000000000 */
[----:B------:R-:W1:Y:S02]  /*0220*/  MUFU.SQRT R13, R14 ;  /* 0x0000000e000d7308 */ /* 0x000e640000002000 */
[C---:B-1----:R-:W-:Y:S02]  /*0230*/  FSETP.GT.AND P1, PT, R13.reuse, 8.50705917302346158658e+37, PT ;  /* 0x7e8000000d00780b */ /* 0x042fe40003f24000 */
[----:B------:R-:W-:-:S11]  /*0240*/  FSETP.GEU.AND P2, PT, R13, 1.175494350822287508e-38, PT ;  /* 0x008000000d00780b */ /* 0x000fd60003f4e000 */
[----:B------:R-:W-:-:S04]  /*0250*/  @P1 FMUL R13, R13, 0.25 ;  /* 0x3e8000000d0d1820 */ /* 0x000fc80000400000 */
[----:B------:R-:W-:-:S06]  /*0260*/  @!P2 FMUL R13, R13, 16777216 ;  /* 0x4b8000000d0da820 */ /* 0x000fcc0000400000 */
[----:B------:R-:W1:Y:S01]  /*0270*/  MUFU.RCP R13, R13 ;  /* 0x0000000d000d7308 */ /* 0x000e620000001000 */
[----:B0-----:R-:W-:Y:S01]  /*0280*/  FSEL R2, R16, 1, P1 ;  /* 0x3f80000010027808 */ /* 0x001fe20000800000 */
[----:B---3--:R-:W-:-:S04]  /*0290*/  FADD R12, -R15, R12 ;  /* 0x0000000c0f0c7221 */ /* 0x008fc80000000100 */
[----:B------:R-:W-:-:S04]  /*02a0*/  @!P2 FMUL R2, R2, 16777216 ;  /* 0x4b8000000202a820 */ /* 0x000fc80000400000 */
[----:B-1----:R-:W-:-:S04]  /*02b0*/  FMUL R3, R13, R2 ;  /* 0x000000020d037220 */ /* 0x002fc80000400000 */
[----:B------:R-:W-:-:S04]  /*02c0*/  FMUL R12, R12, R3 ;  /* 0x000000030c0c7220 */ /* 0x000fc80000400000 */
[----:B----4-:R-:W-:-:S04]  /*02d0*/  FFMA R10, R12, R10, R11 ;  /* 0x0000000a0c0a7223 */ /* 0x010fc8000000000b */
[----:B------:R-:W-:-:S04]  /*02e0*/  FADD R2, RZ, -R10 ;  /* 0x8000000aff027221 */ /* 0x000fc80000000000 */
[----:B------:R-:W-:-:S05]  /*02f0*/  FMUL R4, R2, 1.4426950216293334961 ;  /* 0x3fb8aa3b02047820 */ /* 0x000fca0000400000 */
[----:B------:R-:W-:-:S13]  /*0300*/  FSETP.GEU.AND P1, PT, R4, -126, PT ;  /* 0xc2fc00000400780b */ /* 0x000fda0003f2e000 */
[----:B------:R-:W-:-:S04]  /*0310*/  @!P1 FMUL R4, R4, 0.5 ;  /* 0x3f00000004049820 */ /* 0x000fc80000400000 */
[----:B------:R-:W0:Y:S02]  /*0320*/  MUFU.EX2 R2, R4 ;  /* 0x0000000400027308 */ /* 0x000e240000000800 */
[----:B0-----:R-:W-:-:S04]  /*0330*/  @!P1 FMUL R2, R2, R2 ;  /* 0x0000000202029220 */ /* 0x001fc80000400000 */
[----:B------:R-:W-:Y:S02]  /*0340*/  FADD R5, R2, 1 ;  /* 0x3f80000002057421 */ /* 0x000fe40000000000 */
[----:B------:R-:W0:Y:S03]  /*0350*/  LDC.64 R2, c[0x0][0x210] ;  /* 0x00008400ff027b82 */ /* 0x000e260000000a00 */
[----:B------:R-:W-:-:S13]  /*0360*/  FSETP.GT.AND P1, PT, R5, 8.50705917302346158658e+37, PT ;  /* 0x7e8000000500780b */ /* 0x000fda0003f24000 */
[----:B------:R-:W-:-:S06]  /*0370*/  @P1 FMUL R5, R5, 0.25 ;  /* 0x3e80000005051820 */ /* 0x000fcc0000400000 */
[----:B------:R-:W1:Y:S01]  /*0380*/  MUFU.RCP R5, R5 ;  /* 0x0000000500057308 */ /* 0x000e620000001000 */
[----:B------:R-:W-:Y:S01]  /*0390*/  FSEL R6, R16, 1, P1 ;  /* 0x3f80000010067808 */ /* 0x000fe20000800000 */
[----:B0-----:R-:W-:-:S04]  /*03a0*/  IMAD.WIDE R2, R0, 0x4, R2 ;  /* 0x0000000400027825 */ /* 0x001fc800078e0202 */
[----:B-1----:R-:W-:-:S04]  /*03b0*/  FMUL R7, R5, R6 ;  /* 0x0000000605077220 */ /* 0x002fc80000400000 */
[----:B------:R-:W-:Y:S01]  /*03c0*/  FMUL R7, R10, R7 ;  /* 0x000000070a077220 */ /* 0x000fe20000400000 */
[----:B------:R-:W-:Y:S06]  /*03d0*/  @P0 EXIT ;  /* 0x000000000000094d */ /* 0x000fec0003800000 */
[----:B------:R-:W-:Y:S01]  /*03e0*/  STG.E desc[UR4][R2.64], R7 ;  /* 0x0000000702007986 */ /* 0x000fe2000c101904 */
[----:B------:R-:W-:Y:S05]  /*03f0*/  EXIT ;  /* 0x000000000000794d */ /* 0x000fea0003800000 */
.L_x_0:
[----:B------:R-:W-:-:S00]  /*0400*/  BRA `(.L_x_0) ;  /* 0xfffffffc00fc7947 */ /* 0x000fc0000383ffff */
[----:B------:R-:W-:-:S00]  /*0410*/  NOP ;  /* 0x0000000000007918 */ /* 0x000fc00000000000 */
        /* <DEDUP_REMOVED lines=14> */
.L_x_1:


//--------------------- .nv.global.init           --------------------------
	.section	.nv.global.init,"aw",@progbits
.nv.global.init:
	.type		_$_str,@object
	.size		_$_str,(_$_str_$_2 - _$_str)
_$_str:
        /*0000*/ 	.byte	0x5f, 0x5f, 0x43, 0x55, 0x44, 0x41, 0x5f, 0x46, 0x54, 0x5a, 0x00
	.type		_$_str_$_2,@object
	.size		_$_str_$_2,(.L_1 - _$_str_$_2)
_$_str_$_2:
        /*000b*/ 	.byte	0x5f, 0x5f, 0x43, 0x55, 0x44, 0x41, 0x5f, 0x50, 0x52, 0x45, 0x43, 0x5f, 0x53, 0x51, 0x52, 0x54
        /*001b*/ 	.byte	0x00
.L_1:


//--------------------- .nv.constant0.triton_poi_fused__native_batch_norm_legit_no_training_mul_sigmoid_10 --------------------------
	.section	.nv.constant0.triton_poi_fused__native_batch_norm_legit_no_training_mul_sigmoid_10,"a",@progbits
	.sectionflags	@""
	.align	4
.nv.constant0.triton_poi_fused__native_batch_norm_legit_no_training_mul_sigmoid_10:
	.zero		580
